//
// Generated by NVIDIA NVVM Compiler
//
// Compiler Build ID: CL-36424714
// Cuda compilation tools, release 13.0, V13.0.88
// Based on NVVM 20.0.0
//

.version 9.0
.target sm_100
.address_size 64

	// .globl	_Z12findClustersPdS_Piiii

.visible .entry _Z12findClustersPdS_Piiii(
	.param .u64 .ptr .align 1 _Z12findClustersPdS_Piiii_param_0,
	.param .u64 .ptr .align 1 _Z12findClustersPdS_Piiii_param_1,
	.param .u64 .ptr .align 1 _Z12findClustersPdS_Piiii_param_2,
	.param .u32 _Z12findClustersPdS_Piiii_param_3,
	.param .u32 _Z12findClustersPdS_Piiii_param_4,
	.param .u32 _Z12findClustersPdS_Piiii_param_5
)
{
	.reg .pred 	%p<32>;
	.reg .b32 	%r<86>;
	.reg .b32 	%f<136>;
	.reg .b64 	%rd<21>;
	.reg .b64 	%fd<30>;

	ld.param.u64 	%rd8, [_Z12findClustersPdS_Piiii_param_0];
	ld.param.u64 	%rd9, [_Z12findClustersPdS_Piiii_param_1];
	ld.param.u64 	%rd7, [_Z12findClustersPdS_Piiii_param_2];
	ld.param.u32 	%r32, [_Z12findClustersPdS_Piiii_param_3];
	ld.param.u32 	%r33, [_Z12findClustersPdS_Piiii_param_4];
	cvta.to.global.u64 	%rd1, %rd8;
	cvta.to.global.u64 	%rd2, %rd9;
	mov.u32 	%r34, %ctaid.x;
	mov.u32 	%r35, %ntid.x;
	mov.u32 	%r36, %tid.x;
	mad.lo.s32 	%r1, %r34, %r35, %r36;
	setp.lt.s32 	%p1, %r32, 1;
	mov.f32 	%f134, 0f00000000;
	@%p1 bra 	$L__BB0_9;
	mul.lo.s32 	%r2, %r32, %r1;
	mov.f64 	%fd24, 0d0000000000000000;
	mov.b32 	%r72, 0;
$L__BB0_2:
	mul.wide.u32 	%rd10, %r72, 8;
	add.s64 	%rd11, %rd2, %rd10;
	ld.global.f64 	%fd14, [%rd11];
	add.s32 	%r38, %r72, %r2;
	mul.wide.s32 	%rd12, %r38, 8;
	add.s64 	%rd13, %rd1, %rd12;
	ld.global.f64 	%fd15, [%rd13];
	sub.f64 	%fd16, %fd14, %fd15;
	cvt.rn.f32.f64 	%f1, %fd16;
	abs.f32 	%f2, %f1;
	setp.eq.f32 	%p2, %f1, 0f3F800000;
	mov.f32 	%f133, 0f3F800000;
	@%p2 bra 	$L__BB0_7;
	setp.num.f32 	%p3, %f2, %f2;
	@%p3 bra 	$L__BB0_5;
	mov.f32 	%f72, 0f40000000;
	add.rn.f32 	%f133, %f1, %f72;
	bra.uni 	$L__BB0_7;
$L__BB0_5:
	setp.lt.f32 	%p4, %f2, 0f00800000;
	mul.f32 	%f17, %f2, 0f4B800000;
	selp.f32 	%f18, %f17, %f2, %p4;
	mov.b32 	%r39, %f18;
	add.s32 	%r40, %r39, -1060439283;
	and.b32  	%r41, %r40, -8388608;
	sub.s32 	%r42, %r39, %r41;
	mov.b32 	%f19, %r42;
	cvt.rn.f32.s32 	%f20, %r41;
	selp.f32 	%f21, 0fC1C00000, 0f00000000, %p4;
	fma.rn.f32 	%f22, %f20, 0f34000000, %f21;
	add.f32 	%f23, %f19, 0fBF800000;
	add.f32 	%f24, %f19, 0f3F800000;
	rcp.approx.ftz.f32 	%f25, %f24;
	add.f32 	%f26, %f23, %f23;
	mul.f32 	%f27, %f26, %f25;
	mul.f32 	%f28, %f27, %f27;
	neg.f32 	%f29, %f27;
	sub.f32 	%f30, %f23, %f27;
	add.f32 	%f31, %f30, %f30;
	fma.rn.f32 	%f32, %f29, %f23, %f31;
	mul.rn.f32 	%f33, %f25, %f32;
	fma.rn.f32 	%f34, %f28, 0f3A2C32E4, 0f3B52E7DB;
	fma.rn.f32 	%f35, %f34, %f28, 0f3C93BB73;
	fma.rn.f32 	%f36, %f35, %f28, 0f3DF6384F;
	mul.rn.f32 	%f37, %f36, %f28;
	fma.rn.f32 	%f38, %f27, 0f3FB8AA3B, %f22;
	mul.f32 	%f39, %f37, 0f40400000;
	sub.f32 	%f40, %f22, %f38;
	fma.rn.f32 	%f41, %f27, 0f3FB8AA3B, %f40;
	fma.rn.f32 	%f42, %f33, 0f3FB8AA3B, %f41;
	fma.rn.f32 	%f43, %f27, 0f32A55E34, %f42;
	fma.rn.f32 	%f44, %f39, %f33, %f43;
	fma.rn.f32 	%f45, %f37, %f27, %f44;
	add.rn.f32 	%f46, %f38, %f45;
	mov.f32 	%f47, 0f40000000;
	mul.rn.f32 	%f48, %f46, %f47;
	cvt.rni.f32.f32 	%f49, %f48;
	sub.f32 	%f50, %f48, %f49;
	neg.f32 	%f51, %f48;
	fma.rn.f32 	%f52, %f46, 0f40000000, %f51;
	neg.f32 	%f53, %f38;
	add.rn.f32 	%f54, %f46, %f53;
	neg.f32 	%f55, %f54;
	add.rn.f32 	%f56, %f45, %f55;
	fma.rn.f32 	%f57, %f56, 0f40000000, %f52;
	add.f32 	%f58, %f50, %f57;
	setp.gt.f32 	%p5, %f49, 0f00000000;
	selp.b32 	%r43, 0, -2097152000, %p5;
	setp.neu.f32 	%p6, %f1, 0f00000000;
	setp.neu.f32 	%p7, %f2, 0f7F800000;
	setp.lt.f32 	%p8, %f48, 0f00000000;
	selp.f32 	%f59, 0f00000000, 0f7F800000, %p8;
	abs.f32 	%f60, %f48;
	setp.gt.f32 	%p9, %f60, 0f43180000;
	cvt.rzi.s32.f32 	%r44, %f49;
	shl.b32 	%r45, %r44, 23;
	sub.s32 	%r46, %r45, %r43;
	mov.b32 	%f61, %r46;
	add.s32 	%r47, %r43, 2130706432;
	mov.b32 	%f62, %r47;
	fma.rn.f32 	%f63, %f58, 0f391FCB8E, 0f3AAF85ED;
	fma.rn.f32 	%f64, %f63, %f58, 0f3C1D9856;
	fma.rn.f32 	%f65, %f64, %f58, 0f3D6357BB;
	fma.rn.f32 	%f66, %f65, %f58, 0f3E75FDEC;
	fma.rn.f32 	%f67, %f66, %f58, 0f3F317218;
	fma.rn.f32 	%f68, %f67, %f58, 0f3F800000;
	mul.f32 	%f69, %f68, %f62;
	mul.f32 	%f70, %f69, %f61;
	selp.f32 	%f133, %f59, %f70, %p9;
	and.pred  	%p10, %p6, %p7;
	@%p10 bra 	$L__BB0_7;
	add.f32 	%f71, %f1, %f1;
	mov.b32 	%r48, %f71;
	and.b32  	%r49, %r48, 2147483647;
	mov.b32 	%f133, %r49;
$L__BB0_7:
	cvt.f64.f32 	%fd17, %f133;
	add.f64 	%fd24, %fd24, %fd17;
	add.s32 	%r72, %r72, 1;
	setp.ne.s32 	%p11, %r72, %r32;
	@%p11 bra 	$L__BB0_2;
	cvt.rn.f32.f64 	%f134, %fd24;
$L__BB0_9:
	setp.lt.s32 	%p12, %r33, 2;
	mov.b32 	%r85, 0;
	@%p12 bra 	$L__BB0_26;
	setp.lt.s32 	%p13, %r32, 1;
	sqrt.rn.f32 	%f73, %f134;
	cvt.f64.f32 	%fd28, %f73;
	@%p13 bra 	$L__BB0_20;
	neg.s32 	%r5, %r32;
	mul.wide.u32 	%rd3, %r32, 8;
	mul.lo.s32 	%r6, %r32, %r1;
	mov.b32 	%r85, 0;
	mov.b32 	%r73, 1;
$L__BB0_12:
	cvt.u64.u32 	%rd14, %r73;
	mad.lo.s64 	%rd20, %rd3, %rd14, %rd2;
	mov.f64 	%fd26, 0d0000000000000000;
	mov.u32 	%r75, %r6;
	mov.u32 	%r76, %r5;
$L__BB0_13:
	mul.wide.s32 	%rd15, %r75, 8;
	add.s64 	%rd16, %rd1, %rd15;
	ld.global.f64 	%fd19, [%rd20];
	ld.global.f64 	%fd20, [%rd16];
	sub.f64 	%fd21, %fd19, %fd20;
	cvt.rn.f32.f64 	%f9, %fd21;
	abs.f32 	%f10, %f9;
	setp.eq.f32 	%p20, %f9, 0f3F800000;
	mov.f32 	%f135, 0f3F800000;
	@%p20 bra 	$L__BB0_18;
	setp.nan.f32 	%p21, %f10, %f10;
	@%p21 bra 	$L__BB0_17;
	setp.lt.f32 	%p22, %f10, 0f00800000;
	mul.f32 	%f75, %f10, 0f4B800000;
	selp.f32 	%f76, %f75, %f10, %p22;
	mov.b32 	%r61, %f76;
	add.s32 	%r62, %r61, -1060439283;
	and.b32  	%r63, %r62, -8388608;
	sub.s32 	%r64, %r61, %r63;
	mov.b32 	%f77, %r64;
	cvt.rn.f32.s32 	%f78, %r63;
	selp.f32 	%f79, 0fC1C00000, 0f00000000, %p22;
	fma.rn.f32 	%f80, %f78, 0f34000000, %f79;
	add.f32 	%f81, %f77, 0fBF800000;
	add.f32 	%f82, %f77, 0f3F800000;
	rcp.approx.ftz.f32 	%f83, %f82;
	add.f32 	%f84, %f81, %f81;
	mul.f32 	%f85, %f84, %f83;
	mul.f32 	%f86, %f85, %f85;
	neg.f32 	%f87, %f85;
	sub.f32 	%f88, %f81, %f85;
	add.f32 	%f89, %f88, %f88;
	fma.rn.f32 	%f90, %f87, %f81, %f89;
	mul.rn.f32 	%f91, %f83, %f90;
	fma.rn.f32 	%f92, %f86, 0f3A2C32E4, 0f3B52E7DB;
	fma.rn.f32 	%f93, %f92, %f86, 0f3C93BB73;
	fma.rn.f32 	%f94, %f93, %f86, 0f3DF6384F;
	mul.rn.f32 	%f95, %f94, %f86;
	fma.rn.f32 	%f96, %f85, 0f3FB8AA3B, %f80;
	mul.f32 	%f97, %f95, 0f40400000;
	sub.f32 	%f98, %f80, %f96;
	fma.rn.f32 	%f99, %f85, 0f3FB8AA3B, %f98;
	fma.rn.f32 	%f100, %f91, 0f3FB8AA3B, %f99;
	fma.rn.f32 	%f101, %f85, 0f32A55E34, %f100;
	fma.rn.f32 	%f102, %f97, %f91, %f101;
	fma.rn.f32 	%f103, %f95, %f85, %f102;
	add.rn.f32 	%f104, %f96, %f103;
	mov.f32 	%f105, 0f40000000;
	mul.rn.f32 	%f106, %f104, %f105;
	cvt.rni.f32.f32 	%f107, %f106;
	sub.f32 	%f108, %f106, %f107;
	neg.f32 	%f109, %f106;
	fma.rn.f32 	%f110, %f104, 0f40000000, %f109;
	neg.f32 	%f111, %f96;
	add.rn.f32 	%f112, %f104, %f111;
	neg.f32 	%f113, %f112;
	add.rn.f32 	%f114, %f103, %f113;
	fma.rn.f32 	%f115, %f114, 0f40000000, %f110;
	add.f32 	%f116, %f108, %f115;
	setp.gt.f32 	%p23, %f107, 0f00000000;
	selp.b32 	%r65, 0, -2097152000, %p23;
	setp.neu.f32 	%p24, %f9, 0f00000000;
	setp.neu.f32 	%p25, %f10, 0f7F800000;
	setp.lt.f32 	%p26, %f106, 0f00000000;
	selp.f32 	%f117, 0f00000000, 0f7F800000, %p26;
	abs.f32 	%f118, %f106;
	setp.gt.f32 	%p27, %f118, 0f43180000;
	cvt.rzi.s32.f32 	%r66, %f107;
	shl.b32 	%r67, %r66, 23;
	sub.s32 	%r68, %r67, %r65;
	mov.b32 	%f119, %r68;
	add.s32 	%r69, %r65, 2130706432;
	mov.b32 	%f120, %r69;
	fma.rn.f32 	%f121, %f116, 0f391FCB8E, 0f3AAF85ED;
	fma.rn.f32 	%f122, %f121, %f116, 0f3C1D9856;
	fma.rn.f32 	%f123, %f122, %f116, 0f3D6357BB;
	fma.rn.f32 	%f124, %f123, %f116, 0f3E75FDEC;
	fma.rn.f32 	%f125, %f124, %f116, 0f3F317218;
	fma.rn.f32 	%f126, %f125, %f116, 0f3F800000;
	mul.f32 	%f127, %f126, %f120;
	mul.f32 	%f128, %f127, %f119;
	selp.f32 	%f135, %f117, %f128, %p27;
	and.pred  	%p28, %p24, %p25;
	@%p28 bra 	$L__BB0_18;
	add.f32 	%f129, %f9, %f9;
	mov.b32 	%r70, %f129;
	and.b32  	%r71, %r70, 2147483647;
	mov.b32 	%f135, %r71;
	bra.uni 	$L__BB0_18;
$L__BB0_17:
	mov.f32 	%f130, 0f40000000;
	add.rn.f32 	%f135, %f9, %f130;
$L__BB0_18:
	cvt.f64.f32 	%fd22, %f135;
	add.f64 	%fd26, %fd26, %fd22;
	add.s32 	%r76, %r76, 1;
	setp.ne.s32 	%p29, %r76, 0;
	add.s32 	%r75, %r75, 1;
	add.s64 	%rd20, %rd20, 8;
	@%p29 bra 	$L__BB0_13;
	cvt.rn.f32.f64 	%f131, %fd26;
	sqrt.rn.f32 	%f132, %f131;
	cvt.f64.f32 	%fd23, %f132;
	setp.gt.f64 	%p30, %fd28, %fd23;
	selp.f64 	%fd28, %fd23, %fd28, %p30;
	selp.b32 	%r85, %r73, %r85, %p30;
	add.s32 	%r73, %r73, 1;
	setp.eq.s32 	%p31, %r73, %r33;
	@%p31 bra 	$L__BB0_26;
	bra.uni 	$L__BB0_12;
$L__BB0_20:
	add.s32 	%r15, %r33, -1;
	add.s32 	%r54, %r33, -2;
	and.b32  	%r16, %r15, 3;
	setp.lt.u32 	%p14, %r54, 3;
	mov.b32 	%r85, 0;
	mov.b32 	%r82, 1;
	@%p14 bra 	$L__BB0_23;
	and.b32  	%r17, %r15, -4;
	mov.b32 	%r85, 0;
	mov.b32 	%r77, 1;
$L__BB0_22:
	setp.gt.f64 	%p15, %fd28, 0d0000000000000000;
	selp.f64 	%fd28, 0d0000000000000000, %fd28, %p15;
	selp.b32 	%r85, %r77, %r85, %p15;
	add.s32 	%r82, %r77, 4;
	add.s32 	%r57, %r77, 3;
	setp.ne.s32 	%p16, %r57, %r17;
	mov.u32 	%r77, %r82;
	@%p16 bra 	$L__BB0_22;
$L__BB0_23:
	setp.eq.s32 	%p17, %r16, 0;
	@%p17 bra 	$L__BB0_26;
	mov.b32 	%r84, 0;
$L__BB0_25:
	.pragma "nounroll";
	setp.gt.f64 	%p18, %fd28, 0d0000000000000000;
	selp.f64 	%fd28, 0d0000000000000000, %fd28, %p18;
	selp.b32 	%r85, %r82, %r85, %p18;
	add.s32 	%r82, %r82, 1;
	add.s32 	%r84, %r84, 1;
	setp.ne.s32 	%p19, %r84, %r16;
	@%p19 bra 	$L__BB0_25;
$L__BB0_26:
	cvta.to.global.u64 	%rd17, %rd7;
	mul.wide.s32 	%rd18, %r1, 4;
	add.s64 	%rd19, %rd17, %rd18;
	st.global.u32 	[%rd19], %r85;
	ret;

}


// ===== COMPILED SASS (sm_100) =====

	.target	sm_100

	.elftype	@"ET_EXEC"


//--------------------- .note.nv.tkinfo           --------------------------
	.section	.note.nv.tkinfo,"",@"SHT_NOTE"
	.sectionflags	@"SHF_NOTE_NV_TKINFO"
	.tkinfo
        /*0018*/ 	.word	0x00000002
        /*0030*/ 	.string	""
        /*0030*/ 	.string	"ptxas"
        /*0030*/ 	.string	"Cuda compilation tools, release 13.0, V13.0.88"
        /*0030*/ 	.string	"Build cuda_13.0.r13.0/compiler.36424714_0"
        /*0030*/ 	.string	"-arch sm_100 -m 64 "



//--------------------- .note.nv.cuinfo           --------------------------
	.section	.note.nv.cuinfo,"",@"SHT_NOTE"
	.sectionflags	@"SHF_NOTE_NV_CUINFO"
        /*0018*/ 	.short	0x0002
        /*001a*/ 	.short	0x0064
        /*001c*/ 	.short	0x0082
	.zero		2


//--------------------- .nv.info                  --------------------------
	.section	.nv.info,"",@"SHT_CUDA_INFO"
	.align	4


	//----- nvinfo : EIATTR_REGCOUNT
	.align		4
        /*0000*/ 	.byte	0x04, 0x2f
        /*0002*/ 	.short	(.L_1 - .L_0)
	.align		4
.L_0:
        /*0004*/ 	.word	index@(_Z12findClustersPdS_Piiii)
        /*0008*/ 	.word	0x00000019


	//----- nvinfo : EIATTR_FRAME_SIZE
	.align		4
.L_1:
        /*000c*/ 	.byte	0x04, 0x11
        /*000e*/ 	.short	(.L_3 - .L_2)
	.align		4
.L_2:
        /*0010*/ 	.word	index@($__internal_0_$__cuda_sm20_sqrt_rn_f32_slowpath)
        /*0014*/ 	.word	0x00000000


	//----- nvinfo : EIATTR_FRAME_SIZE
	.align		4
.L_3:
        /*0018*/ 	.byte	0x04, 0x11
        /*001a*/ 	.short	(.L_5 - .L_4)
	.align		4
.L_4:
        /*001c*/ 	.word	index@(_Z12findClustersPdS_Piiii)
        /*0020*/ 	.word	0x00000000


	//----- nvinfo : EIATTR_MIN_STACK_SIZE
	.align		4
.L_5:
        /*0024*/ 	.byte	0x04, 0x12
        /*0026*/ 	.short	(.L_7 - .L_6)
	.align		4
.L_6:
        /*0028*/ 	.word	index@(_Z12findClustersPdS_Piiii)
        /*002c*/ 	.word	0x00000000
.L_7:


//--------------------- .nv.compat                --------------------------
	.section	.nv.compat,"",@"SHT_CUDA_COMPAT_INFO"
	.align	4
        /*0000*/ 	.byte	0x02, 0x09, 0x00, 0x00, 0x02, 0x02, 0x01, 0x00, 0x02, 0x05, 0x05, 0x00, 0x03, 0x07, 0x01, 0x01
        /*0010*/ 	.byte	0x02, 0x03, 0x00, 0x00, 0x02, 0x06, 0x01, 0x00, 0x04, 0x0b, 0x08, 0x00, 0x01, 0x00, 0x00, 0x00
        /*0020*/ 	.byte	0x00, 0x00, 0x00, 0x00


//--------------------- .nv.info._Z12findClustersPdS_Piiii --------------------------
	.section	.nv.info._Z12findClustersPdS_Piiii,"",@"SHT_CUDA_INFO"
	.sectionflags	@""
	.align	4


	//----- nvinfo : EIATTR_CUDA_API_VERSION
	.align		4
        /*0000*/ 	.byte	0x04, 0x37
        /*0002*/ 	.short	(.L_9 - .L_8)
.L_8:
        /*0004*/ 	.word	0x00000082


	//----- nvinfo : EIATTR_KPARAM_INFO
	.align		4
.L_9:
        /*0008*/ 	.byte	0x04, 0x17
        /*000a*/ 	.short	(.L_11 - .L_10)
.L_10:
        /*000c*/ 	.word	0x00000000
        /*0010*/ 	.short	0x0005
        /*0012*/ 	.short	0x0020
        /*0014*/ 	.byte	0x00, 0xf0, 0x11, 0x00


	//----- nvinfo : EIATTR_KPARAM_INFO
	.align		4
.L_11:
        /*0018*/ 	.byte	0x04, 0x17
        /*001a*/ 	.short	(.L_13 - .L_12)
.L_12:
        /*001c*/ 	.word	0x00000000
        /*0020*/ 	.short	0x0004
        /*0022*/ 	.short	0x001c
        /*0024*/ 	.byte	0x00, 0xf0, 0x11, 0x00


	//----- nvinfo : EIATTR_KPARAM_INFO
	.align		4
.L_13:
        /*0028*/ 	.byte	0x04, 0x17
        /*002a*/ 	.short	(.L_15 - .L_14)
.L_14:
        /*002c*/ 	.word	0x00000000
        /*0030*/ 	.short	0x0003
        /*0032*/ 	.short	0x0018
        /*0034*/ 	.byte	0x00, 0xf0, 0x11, 0x00


	//----- nvinfo : EIATTR_KPARAM_INFO
	.align		4
.L_15:
        /*0038*/ 	.byte	0x04, 0x17
        /*003a*/ 	.short	(.L_17 - .L_16)
.L_16:
        /*003c*/ 	.word	0x00000000
        /*0040*/ 	.short	0x0002
        /*0042*/ 	.short	0x0010
        /*0044*/ 	.byte	0x00, 0xf5, 0x21, 0x00


	//----- nvinfo : EIATTR_KPARAM_INFO
	.align		4
.L_17:
        /*0048*/ 	.byte	0x04, 0x17
        /*004a*/ 	.short	(.L_19 - .L_18)
.L_18:
        /*004c*/ 	.word	0x00000000
        /*0050*/ 	.short	0x0001
        /*0052*/ 	.short	0x0008
        /*0054*/ 	.byte	0x00, 0xf5, 0x21, 0x00


	//----- nvinfo : EIATTR_KPARAM_INFO
	.align		4
.L_19:
        /*0058*/ 	.byte	0x04, 0x17
        /*005a*/ 	.short	(.L_21 - .L_20)
.L_20:
        /*005c*/ 	.word	0x00000000
        /*0060*/ 	.short	0x0000
        /*0062*/ 	.short	0x0000
        /*0064*/ 	.byte	0x00, 0xf5, 0x21, 0x00


	//----- nvinfo : EIATTR_SPARSE_MMA_MASK
	.align		4
.L_21:
        /*0068*/ 	.byte	0x03, 0x50
        /*006a*/ 	.short	0x0000


	//----- nvinfo : EIATTR_MAXREG_COUNT
	.align		4
        /*006c*/ 	.byte	0x03, 0x1b
        /*006e*/ 	.short	0x00ff


	//----- nvinfo : EIATTR_MERCURY_ISA_VERSION
	.align		4
        /*0070*/ 	.byte	0x03, 0x5f
        /*0072*/ 	.short	0x0101


	//----- nvinfo : EIATTR_VRC_CTA_INIT_COUNT
	.align		4
        /*0074*/ 	.byte	0x02, 0x4a
	.zero		1
	.zero		1


	//----- nvinfo : EIATTR_EXIT_INSTR_OFFSETS
	.align		4
        /*0078*/ 	.byte	0x04, 0x1c
        /*007a*/ 	.short	(.L_23 - .L_22)


	//   ....[0]....
.L_22:
        /*007c*/ 	.word	0x000011c0


	//----- nvinfo : EIATTR_CRS_STACK_SIZE
	.align		4
.L_23:
        /*0080*/ 	.byte	0x04, 0x1e
        /*0082*/ 	.short	(.L_25 - .L_24)
.L_24:
        /*0084*/ 	.word	0x00000000


	//----- nvinfo : EIATTR_CBANK_PARAM_SIZE
	.align		4
.L_25:
        /*0088*/ 	.byte	0x03, 0x19
        /*008a*/ 	.short	0x0024


	//----- nvinfo : EIATTR_PARAM_CBANK
	.align		4
        /*008c*/ 	.byte	0x04, 0x0a
        /*008e*/ 	.short	(.L_27 - .L_26)
	.align		4
.L_26:
        /*0090*/ 	.word	index@(.nv.constant0._Z12findClustersPdS_Piiii)
        /*0094*/ 	.short	0x0380
        /*0096*/ 	.short	0x0024


	//----- nvinfo : EIATTR_SW_WAR
	.align		4
.L_27:
        /*0098*/ 	.byte	0x04, 0x36
        /*009a*/ 	.short	(.L_29 - .L_28)
.L_28:
        /*009c*/ 	.word	0x00000008
.L_29:


//--------------------- .nv.callgraph             --------------------------
	.section	.nv.callgraph,"",@"SHT_CUDA_CALLGRAPH"
	.align	4
	.sectionentsize	8
	.align		4
        /*0000*/ 	.word	0x00000000
	.align		4
        /*0004*/ 	.word	0xffffffff
	.align		4
        /*0008*/ 	.word	0x00000000
	.align		4
        /*000c*/ 	.word	0xfffffffe
	.align		4
        /*0010*/ 	.word	0x00000000
	.align		4
        /*0014*/ 	.word	0xfffffffd
	.align		4
        /*0018*/ 	.word	0x00000000
	.align		4
        /*001c*/ 	.word	0xfffffffc


//--------------------- .text._Z12findClustersPdS_Piiii --------------------------
	.section	.text._Z12findClustersPdS_Piiii,"ax",@progbits
	.align	128
        .global         _Z12findClustersPdS_Piiii
        .type           _Z12findClustersPdS_Piiii,@function
        .size           _Z12findClustersPdS_Piiii,(.L_x_23 - _Z12findClustersPdS_Piiii)
        .other          _Z12findClustersPdS_Piiii,@"STO_CUDA_ENTRY STV_DEFAULT"
_Z12findClustersPdS_Piiii:
.text._Z12findClustersPdS_Piiii:
[----:B------:R-:W-:Y:S01]  /*0000*/  LDC R1, c[0x0][0x37c] ;  /* 0x0000df00ff017b82 */ /* 0x000fe20000000800 */
[----:B------:R-:W0:Y:S01]  /*0010*/  S2R R3, SR_TID.X ;  /* 0x0000000000037919 */ /* 0x000e220000002100 */
[----:B------:R-:W1:Y:S06]  /*0020*/  LDCU UR6, c[0x0][0x398] ;  /* 0x00007300ff0677ac */ /* 0x000e6c0008000800 */
[----:B------:R-:W0:Y:S01]  /*0030*/  S2UR UR4, SR_CTAID.X ;  /* 0x00000000000479c3 */ /* 0x000e220000002500 */
[----:B------:R-:W-:Y:S01]  /*0040*/  HFMA2 R0, -RZ, RZ, 0, 0 ;  /* 0x00000000ff007431 */ /* 0x000fe200000001ff */
[----:B------:R-:W2:Y:S06]  /*0050*/  LDCU.64 UR10, c[0x0][0x358] ;  /* 0x00006b00ff0a77ac */ /* 0x000eac0008000a00 */
[----:B------:R-:W0:Y:S01]  /*0060*/  LDC R8, c[0x0][0x360] ;  /* 0x0000d800ff087b82 */ /* 0x000e220000000800 */
[----:B-1----:R-:W-:Y:S01]  /*0070*/  UISETP.GE.AND UP0, UPT, UR6, 0x1, UPT ;  /* 0x000000010600788c */ /* 0x002fe2000bf06270 */
[----:B0-----:R-:W-:-:S08]  /*0080*/  IMAD R8, R8, UR4, R3 ;  /* 0x0000000408087c24 */ /* 0x001fd0000f8e0203 */
[----:B--2---:R-:W-:Y:S05]  /*0090*/  BRA.U !UP0, `(.L_x_0) ;  /* 0x0000000508607547 */ /* 0x004fea000b800000 */
[----:B------:R-:W0:Y:S01]  /*00a0*/  LDC.64 R2, c[0x0][0x380] ;  /* 0x0000e000ff027b82 */ /* 0x000e220000000a00 */
[----:B------:R-:W-:Y:S02]  /*00b0*/  MOV R9, RZ ;  /* 0x000000ff00097202 */ /* 0x000fe40000000f00 */
[----:B------:R-:W-:Y:S01]  /*00c0*/  CS2R R6, SRZ ;  /* 0x0000000000067805 */ /* 0x000fe2000001ff00 */
[----:B------:R-:W1:Y:S04]  /*00d0*/  LDCU UR6, c[0x0][0x398] ;  /* 0x00007300ff0677ac */ /* 0x000e680008000800 */
[----:B------:R-:W2:Y:S02]  /*00e0*/  LDC.64 R4, c[0x0][0x388] ;  /* 0x0000e200ff047b82 */ /* 0x000ea40000000a00 */
.L_x_3:
[----:B-1----:R-:W-:Y:S02]  /*00f0*/  IMAD R13, R8, UR6, R9 ;  /* 0x00000006080d7c24 */ /* 0x002fe4000f8e0209 */
[----:B--2---:R-:W-:-:S04]  /*0100*/  IMAD.WIDE.U32 R10, R9, 0x8, R4 ;  /* 0x00000008090a7825 */ /* 0x004fc800078e0004 */
[----:B0-----:R-:W-:Y:S02]  /*0110*/  IMAD.WIDE R12, R13, 0x8, R2 ;  /* 0x000000080d0c7825 */ /* 0x001fe400078e0202 */
[----:B------:R-:W2:Y:S04]  /*0120*/  LDG.E.64 R10, desc[UR10][R10.64] ;  /* 0x0000000a0a0a7981 */ /* 0x000ea8000c1e1b00 */
[----:B------:R-:W2:Y:S01]  /*0130*/  LDG.E.64 R12, desc[UR10][R12.64] ;  /* 0x0000000a0c0c7981 */ /* 0x000ea2000c1e1b00 */
[----:B------:R-:W-:Y:S01]  /*0140*/  BSSY.RECONVERGENT B0, `(.L_x_1) ;  /* 0x0000047000007945 */ /* 0x000fe20003800200 */
[----:B------:R-:W-:Y:S01]  /*0150*/  MOV R16, 0x3f800000 ;  /* 0x3f80000000107802 */ /* 0x000fe20000000f00 */
[----:B--2---:R-:W-:-:S06]  /*0160*/  DADD R14, R10, -R12 ;  /* 0x000000000a0e7229 */ /* 0x004fcc000000080c */
[----:B------:R-:W0:Y:S02]  /*0170*/  F2F.F32.F64 R0, R14 ;  /* 0x0000000e00007310 */ /* 0x000e240000301000 */
[----:B0-----:R-:W-:-:S13]  /*0180*/  FSETP.NEU.AND P0, PT, R0, 1, PT ;  /* 0x3f8000000000780b */ /* 0x001fda0003f0d000 */
[----:B------:R-:W-:Y:S05]  /*0190*/  @!P0 BRA `(.L_x_2) ;  /* 0x0000000400048947 */ /* 0x000fea0003800000 */
[----:B------:R-:W-:-:S13]  /*01a0*/  FSETP.NAN.AND P0, PT, |R0|, |R0|, PT ;  /* 0x400000000000720b */ /* 0x000fda0003f08200 */
[----:B------:R-:W-:Y:S01]  /*01b0*/  @P0 FADD R16, R0, 2 ;  /* 0x4000000000100421 */ /* 0x000fe20000000000 */
[----:B------:R-:W-:Y:S06]  /*01c0*/  @P0 BRA `(.L_x_2) ;  /* 0x0000000000f80947 */ /* 0x000fec0003800000 */
[C---:B------:R-:W-:Y:S01]  /*01d0*/  FMUL R11, |R0|.reuse, 16777216 ;  /* 0x4b800000000b7820 */ /* 0x040fe20000400200 */
[----:B------:R-:W-:Y:S01]  /*01e0*/  FSETP.GEU.AND P0, PT, |R0|, 1.175494350822287508e-38, PT ;  /* 0x008000000000780b */ /* 0x000fe20003f0e200 */
[----:B------:R-:W-:-:S03]  /*01f0*/  HFMA2 R17, -RZ, RZ, 0.771484375, 0.21533203125 ;  /* 0x3a2c32e4ff117431 */ /* 0x000fc600000001ff */
[----:B------:R-:W-:Y:S02]  /*0200*/  FSEL R11, R11, |R0|, !P0 ;  /* 0x400000000b0b7208 */ /* 0x000fe40004000000 */
[----:B------:R-:W-:Y:S02]  /*0210*/  FSEL R12, RZ, -24, P0 ;  /* 0xc1c00000ff0c7808 */ /* 0x000fe40000000000 */
[----:B------:R-:W-:Y:S02]  /*0220*/  IADD3 R10, PT, PT, R11, -0x3f3504f3, RZ ;  /* 0xc0cafb0d0b0a7810 */ /* 0x000fe40007ffe0ff */
[----:B------:R-:W-:Y:S02]  /*0230*/  FSETP.NEU.AND P0, PT, |R0|, +INF , PT ;  /* 0x7f8000000000780b */ /* 0x000fe40003f0d200 */
[----:B------:R-:W-:Y:S02]  /*0240*/  LOP3.LUT R10, R10, 0xff800000, RZ, 0xc0, !PT ;  /* 0xff8000000a0a7812 */ /* 0x000fe400078ec0ff */
[----:B------:R-:W-:-:S02]  /*0250*/  FSETP.NEU.AND P0, PT, R0, RZ, P0 ;  /* 0x000000ff0000720b */ /* 0x000fc4000070d000 */
[----:B------:R-:W-:-:S05]  /*0260*/  IADD3 R11, PT, PT, R11, -R10, RZ ;  /* 0x8000000a0b0b7210 */ /* 0x000fca0007ffe0ff */
[C---:B------:R-:W-:Y:S01]  /*0270*/  FADD R14, R11.reuse, 1 ;  /* 0x3f8000000b0e7421 */ /* 0x040fe20000000000 */
[----:B------:R-:W-:Y:S01]  /*0280*/  FADD R15, R11, -1 ;  /* 0xbf8000000b0f7421 */ /* 0x000fe20000000000 */
[----:B------:R-:W-:-:S03]  /*0290*/  I2FP.F32.S32 R11, R10 ;  /* 0x0000000a000b7245 */ /* 0x000fc60000201400 */
[----:B------:R-:W-:Y:S01]  /*02a0*/  FADD R13, R15, R15 ;  /* 0x0000000f0f0d7221 */ /* 0x000fe20000000000 */
[----:B------:R-:W0:Y:S01]  /*02b0*/  MUFU.RCP R14, R14 ;  /* 0x0000000e000e7308 */ /* 0x000e220000001000 */
[----:B------:R-:W-:Y:S02]  /*02c0*/  @!P0 FADD R0, R0, R0 ;  /* 0x0000000000008221 */ /* 0x000fe40000000000 */
[----:B0-----:R-:W-:Y:S01]  /*02d0*/  FMUL R10, R14, R13 ;  /* 0x0000000d0e0a7220 */ /* 0x001fe20000400000 */
[----:B------:R-:W-:-:S03]  /*02e0*/  FFMA R13, R11, 1.1920928955078125e-07, R12 ;  /* 0x340000000b0d7823 */ /* 0x000fc6000000000c */
[----:B------:R-:W-:Y:S01]  /*02f0*/  FADD R16, R15, -R10 ;  /* 0x8000000a0f107221 */ /* 0x000fe20000000000 */
[CC--:B------:R-:W-:Y:S01]  /*0300*/  FMUL R12, R10.reuse, R10.reuse ;  /* 0x0000000a0a0c7220 */ /* 0x0c0fe20000400000 */
[----:B------:R-:W-:Y:S02]  /*0310*/  FFMA R11, R10, 1.4426950216293334961, R13 ;  /* 0x3fb8aa3b0a0b7823 */ /* 0x000fe4000000000d */
[----:B------:R-:W-:Y:S01]  /*0320*/  FADD R16, R16, R16 ;  /* 0x0000001010107221 */ /* 0x000fe20000000000 */
[C---:B------:R-:W-:Y:S01]  /*0330*/  FFMA R17, R12.reuse, R17, 0.0032181653659790754318 ;  /* 0x3b52e7db0c117423 */ /* 0x040fe20000000011 */
[----:B------:R-:W-:Y:S02]  /*0340*/  FADD R13, R13, -R11 ;  /* 0x8000000b0d0d7221 */ /* 0x000fe40000000000 */
[----:B------:R-:W-:Y:S01]  /*0350*/  FFMA R15, R15, -R10, R16 ;  /* 0x8000000a0f0f7223 */ /* 0x000fe20000000010 */
[----:B------:R-:W-:Y:S01]  /*0360*/  FFMA R17, R12, R17, 0.018033718690276145935 ;  /* 0x3c93bb730c117423 */ /* 0x000fe20000000011 */
[----:B------:R-:W-:-:S02]  /*0370*/  FFMA R16, R10, 1.4426950216293334961, R13 ;  /* 0x3fb8aa3b0a107823 */ /* 0x000fc4000000000d */
[----:B------:R-:W-:Y:S01]  /*0380*/  FMUL R15, R14, R15 ;  /* 0x0000000f0e0f7220 */ /* 0x000fe20000400000 */
[----:B------:R-:W-:-:S03]  /*0390*/  FFMA R17, R12, R17, 0.12022458761930465698 ;  /* 0x3df6384f0c117423 */ /* 0x000fc60000000011 */
[----:B------:R-:W-:Y:S01]  /*03a0*/  FFMA R13, R15, 1.4426950216293334961, R16 ;  /* 0x3fb8aa3b0f0d7823 */ /* 0x000fe20000000010 */
[----:B------:R-:W-:-:S03]  /*03b0*/  FMUL R17, R12, R17 ;  /* 0x000000110c117220 */ /* 0x000fc60000400000 */
[----:B------:R-:W-:Y:S01]  /*03c0*/  FFMA R14, R10, 1.9251366722983220825e-08, R13 ;  /* 0x32a55e340a0e7823 */ /* 0x000fe2000000000d */
[----:B------:R-:W-:-:S04]  /*03d0*/  FMUL R12, R17, 3 ;  /* 0x40400000110c7820 */ /* 0x000fc80000400000 */
[----:B------:R-:W-:Y:S01]  /*03e0*/  FFMA R12, R15, R12, R14 ;  /* 0x0000000c0f0c7223 */ /* 0x000fe2000000000e */
[----:B------:R-:W-:-:S03]  /*03f0*/  MOV R15, 0x391fcb8e ;  /* 0x391fcb8e000f7802 */ /* 0x000fc60000000f00 */
[----:B------:R-:W-:-:S04]  /*0400*/  FFMA R12, R10, R17, R12 ;  /* 0x000000110a0c7223 */ /* 0x000fc8000000000c */
[----:B------:R-:W-:-:S04]  /*0410*/  FADD R10, R11, R12 ;  /* 0x0000000c0b0a7221 */ /* 0x000fc80000000000 */
[----:B------:R-:W-:Y:S01]  /*0420*/  FMUL R13, R10, 2 ;  /* 0x400000000a0d7820 */ /* 0x000fe20000400000 */
[----:B------:R-:W-:-:S03]  /*0430*/  FADD R11, -R11, R10 ;  /* 0x0000000a0b0b7221 */ /* 0x000fc60000000100 */
[----:B------:R-:W0:Y:S01]  /*0440*/  FRND R14, R13 ;  /* 0x0000000d000e7307 */ /* 0x000e220000201000 */
[----:B------:R-:W-:Y:S01]  /*0450*/  FADD R11, R12, -R11 ;  /* 0x8000000b0c0b7221 */ /* 0x000fe20000000000 */
[----:B------:R-:W-:Y:S01]  /*0460*/  FFMA R10, R10, 2, -R13 ;  /* 0x400000000a0a7823 */ /* 0x000fe2000000080d */
[----:B------:R-:W-:-:S03]  /*0470*/  FSETP.GT.AND P2, PT, |R13|, 152, PT ;  /* 0x431800000d00780b */ /* 0x000fc60003f44200 */
[----:B------:R-:W-:Y:S02]  /*0480*/  FFMA R11, R11, 2, R10 ;  /* 0x400000000b0b7823 */ /* 0x000fe4000000000a */
[----:B------:R-:W1:Y:S01]  /*0490*/  F2I.NTZ R12, R13 ;  /* 0x0000000d000c7305 */ /* 0x000e620000203100 */
[----:B0-----:R-:W-:Y:S01]  /*04a0*/  FADD R10, R13, -R14 ;  /* 0x8000000e0d0a7221 */ /* 0x001fe20000000000 */
[----:B------:R-:W-:-:S03]  /*04b0*/  FSETP.GT.AND P1, PT, R14, RZ, PT ;  /* 0x000000ff0e00720b */ /* 0x000fc60003f24000 */
[----:B------:R-:W-:-:S04]  /*04c0*/  FADD R10, R10, R11 ;  /* 0x0000000b0a0a7221 */ /* 0x000fc80000000000 */
[----:B------:R-:W-:-:S04]  /*04d0*/  FFMA R11, R10, R15, 0.0013391353422775864601 ;  /* 0x3aaf85ed0a0b7423 */ /* 0x000fc8000000000f */
[----:B------:R-:W-:-:S04]  /*04e0*/  FFMA R11, R10, R11, 0.0096188392490148544312 ;  /* 0x3c1d98560a0b7423 */ /* 0x000fc8000000000b */
[----:B------:R-:W-:-:S04]  /*04f0*/  FFMA R11, R10, R11, 0.055503588169813156128 ;  /* 0x3d6357bb0a0b7423 */ /* 0x000fc8000000000b */
[C---:B------:R-:W-:Y:S01]  /*0500*/  FFMA R15, R10.reuse, R11, 0.24022644758224487305 ;  /* 0x3e75fdec0a0f7423 */ /* 0x040fe2000000000b */
[----:B------:R-:W-:Y:S02]  /*0510*/  SEL R11, RZ, 0x83000000, P1 ;  /* 0x83000000ff0b7807 */ /* 0x000fe40000800000 */
[----:B------:R-:W-:Y:S01]  /*0520*/  FSETP.GEU.AND P1, PT, R13, RZ, PT ;  /* 0x000000ff0d00720b */ /* 0x000fe20003f2e000 */
[----:B------:R-:W-:Y:S01]  /*0530*/  FFMA R15, R10, R15, 0.69314718246459960938 ;  /* 0x3f3172180a0f7423 */ /* 0x000fe2000000000f */
[----:B------:R-:W-:Y:S02]  /*0540*/  IADD3 R14, PT, PT, R11, 0x7f000000, RZ ;  /* 0x7f0000000b0e7810 */ /* 0x000fe40007ffe0ff */
[----:B-1----:R-:W-:Y:S01]  /*0550*/  LEA R12, R12, -R11, 0x17 ;  /* 0x8000000b0c0c7211 */ /* 0x002fe200078eb8ff */
[----:B------:R-:W-:Y:S01]  /*0560*/  FFMA R15, R10, R15, 1 ;  /* 0x3f8000000a0f7423 */ /* 0x000fe2000000000f */
[----:B------:R-:W-:-:S03]  /*0570*/  FSEL R16, RZ, +INF , !P1 ;  /* 0x7f800000ff107808 */ /* 0x000fc60004800000 */
[----:B------:R-:W-:-:S04]  /*0580*/  FMUL R15, R14, R15 ;  /* 0x0000000f0e0f7220 */ /* 0x000fc80000400000 */
[----:B------:R-:W-:Y:S01]  /*0590*/  @!P2 FMUL R16, R12, R15 ;  /* 0x0000000f0c10a220 */ /* 0x000fe20000400000 */
[----:B------:R-:W-:-:S07]  /*05a0*/  @!P0 LOP3.LUT R16, R0, 0x7fffffff, RZ, 0xc0, !PT ;  /* 0x7fffffff00108812 */ /* 0x000fce00078ec0ff */
.L_x_2:
[----:B------:R-:W-:Y:S05]  /*05b0*/  BSYNC.RECONVERGENT B0 ;  /* 0x0000000000007941 */ /* 0x000fea0003800200 */
.L_x_1:
[----:B------:R-:W-:Y:S01]  /*05c0*/  IADD3 R9, PT, PT, R9, 0x1, RZ ;  /* 0x0000000109097810 */ /* 0x000fe20007ffe0ff */
[----:B------:R-:W0:Y:S03]  /*05d0*/  F2F.F64.F32 R10, R16 ;  /* 0x00000010000a7310 */ /* 0x000e260000201800 */
[----:B------:R-:W-:Y:S01]  /*05e0*/  ISETP.NE.AND P0, PT, R9, UR6, PT ;  /* 0x0000000609007c0c */ /* 0x000fe2000bf05270 */
[----:B0-----:R-:W-:-:S12]  /*05f0*/  DADD R6, R10, R6 ;  /* 0x000000000a067229 */ /* 0x001fd80000000006 */
[----:B------:R-:W-:Y:S05]  /*0600*/  @P0 BRA `(.L_x_3) ;  /* 0xfffffff800b80947 */ /* 0x000fea000383ffff */
[----:B------:R0:W1:Y:S02]  /*0610*/  F2F.F32.F64 R0, R6 ;  /* 0x0000000600007310 */ /* 0x0000640000301000 */
.L_x_0:
[----:B------:R-:W2:Y:S01]  /*0620*/  LDCU UR4, c[0x0][0x39c] ;  /* 0x00007380ff0477ac */ /* 0x000ea20008000800 */
[----:B------:R-:W-:Y:S01]  /*0630*/  MOV R9, RZ ;  /* 0x000000ff00097202 */ /* 0x000fe20000000f00 */
[----:B--2---:R-:W-:-:S09]  /*0640*/  UISETP.GE.AND UP0, UPT, UR4, 0x2, UPT ;  /* 0x000000020400788c */ /* 0x004fd2000bf06270 */
[----:B------:R-:W-:Y:S05]  /*0650*/  BRA.U !UP0, `(.L_x_4) ;  /* 0x0000000908cc7547 */ /* 0x000fea000b800000 */
[----:B-1----:R-:W-:Y:S01]  /*0660*/  IADD3 R2, PT, PT, R0, -0xd000000, RZ ;  /* 0xf300000000027810 */ /* 0x002fe20007ffe0ff */
[----:B------:R1:W2:Y:S01]  /*0670*/  MUFU.RSQ R5, R0 ;  /* 0x0000000000057308 */ /* 0x0002a20000001400 */
[----:B------:R-:W-:Y:S01]  /*0680*/  UISETP.GE.AND UP0, UPT, UR6, 0x1, UPT ;  /* 0x000000010600788c */ /* 0x000fe2000bf06270 */
[----:B------:R-:W-:Y:S01]  /*0690*/  BSSY.RECONVERGENT B0, `(.L_x_5) ;  /* 0x000000d000007945 */ /* 0x000fe20003800200 */
[----:B------:R-:W-:-:S13]  /*06a0*/  ISETP.GT.U32.AND P0, PT, R2, 0x727fffff, PT ;  /* 0x727fffff0200780c */ /* 0x000fda0003f04070 */
[----:B-1----:R-:W-:Y:S05]  /*06b0*/  @!P0 BRA `(.L_x_6) ;  /* 0x0000000000188947 */ /* 0x002fea0003800000 */
[----:B------:R-:W-:Y:S01]  /*06c0*/  BSSY.RECONVERGENT B1, `(.L_x_7) ;  /* 0x0000003000017945 */ /* 0x000fe20003800200 */
[----:B------:R-:W-:-:S07]  /*06d0*/  MOV R13, 0x6f0 ;  /* 0x000006f0000d7802 */ /* 0x000fce0000000f00 */
[----:B0-2---:R-:W-:Y:S05]  /*06e0*/  CALL.REL.NOINC `($__internal_0_$__cuda_sm20_sqrt_rn_f32_slowpath) ;  /* 0x0000000800b87944 */ /* 0x005fea0003c00000 */
[----:B------:R-:W-:Y:S05]  /*06f0*/  BSYNC.RECONVERGENT B1 ;  /* 0x0000000000017941 */ /* 0x000fea0003800200 */
.L_x_7:
[----:B------:R-:W-:Y:S01]  /*0700*/  MOV R2, R0 ;  /* 0x0000000000027202 */ /* 0x000fe20000000f00 */
[----:B------:R-:W-:Y:S06]  /*0710*/  BRA `(.L_x_8) ;  /* 0x0000000000107947 */ /* 0x000fec0003800000 */
.L_x_6:
[C---:B--2---:R-:W-:Y:S01]  /*0720*/  FMUL.FTZ R3, R5.reuse, R0 ;  /* 0x0000000005037220 */ /* 0x044fe20000410000 */
[----:B------:R-:W-:-:S03]  /*0730*/  FMUL.FTZ R2, R5, 0.5 ;  /* 0x3f00000005027820 */ /* 0x000fc60000410000 */
[----:B------:R-:W-:-:S04]  /*0740*/  FFMA R0, -R3, R3, R0 ;  /* 0x0000000303007223 */ /* 0x000fc80000000100 */
[----:B------:R-:W-:-:S07]  /*0750*/  FFMA R2, R0, R2, R3 ;  /* 0x0000000200027223 */ /* 0x000fce0000000003 */
.L_x_8:
[----:B------:R-:W-:Y:S05]  /*0760*/  BSYNC.RECONVERGENT B0 ;  /* 0x0000000000007941 */ /* 0x000fea0003800200 */
.L_x_5:
[----:B------:R-:W1:Y:S01]  /*0770*/  F2F.F64.F32 R2, R2 ;  /* 0x0000000200027310 */ /* 0x000e620000201800 */
[----:B------:R-:W-:Y:S05]  /*0780*/  BRA.U !UP0, `(.L_x_9) ;  /* 0x0000000908007547 */ /* 0x000fea000b800000 */
[----:B------:R-:W2:Y:S01]  /*0790*/  LDCU UR4, c[0x0][0x398] ;  /* 0x00007300ff0477ac */ /* 0x000ea20008000800 */
[----:B------:R-:W-:Y:S01]  /*07a0*/  HFMA2 R9, -RZ, RZ, 0, 0 ;  /* 0x00000000ff097431 */ /* 0x000fe200000001ff */
[----:B------:R-:W-:Y:S01]  /*07b0*/  MOV R10, 0x1 ;  /* 0x00000001000a7802 */ /* 0x000fe20000000f00 */
[----:B--2---:R-:W-:Y:S01]  /*07c0*/  IMAD R11, R8, UR4, RZ ;  /* 0x00000004080b7c24 */ /* 0x004fe2000f8e02ff */
[----:B------:R-:W-:Y:S02]  /*07d0*/  UIMAD.WIDE.U32 UR8, UR4, 0x8, URZ ;  /* 0x00000008040878a5 */ /* 0x000fe4000f8e00ff */
[----:B------:R-:W-:-:S12]  /*07e0*/  UIADD3 UR5, UPT, UPT, -UR4, URZ, URZ ;  /* 0x000000ff04057290 */ /* 0x000fd8000fffe1ff */
.L_x_17:
[----:B0-----:R-:W0:Y:S01]  /*07f0*/  LDC.64 R6, c[0x0][0x388] ;  /* 0x0000e200ff067b82 */ /* 0x001e220000000a00 */
[----:B------:R-:W-:Y:S01]  /*0800*/  IMAD R15, R10, UR9, RZ ;  /* 0x000000090a0f7c24 */ /* 0x000fe2000f8e02ff */
[----:B------:R-:W-:Y:S01]  /*0810*/  MOV R13, R11 ;  /* 0x0000000b000d7202 */ /* 0x000fe20000000f00 */
[----:B------:R-:W-:-:S05]  /*0820*/  UMOV UR4, UR5 ;  /* 0x0000000500047c82 */ /* 0x000fca0008000000 */
[----:B------:R-:W2:Y:S01]  /*0830*/  LDC.64 R4, c[0x0][0x380] ;  /* 0x0000e000ff047b82 */ /* 0x000ea20000000a00 */
[----:B0-----:R-:W-:-:S05]  /*0840*/  IMAD.WIDE.U32 R6, R10, UR8, R6 ;  /* 0x000000080a067c25 */ /* 0x001fca000f8e0006 */
[----:B------:R-:W-:Y:S02]  /*0850*/  IADD3 R15, PT, PT, R7, R15, RZ ;  /* 0x0000000f070f7210 */ /* 0x000fe40007ffe0ff */
[----:B------:R-:W-:Y:S02]  /*0860*/  MOV R0, R6 ;  /* 0x0000000600007202 */ /* 0x000fe40000000f00 */
[----:B--2---:R-:W-:-:S07]  /*0870*/  CS2R R6, SRZ ;  /* 0x0000000000067805 */ /* 0x004fce000001ff00 */
.L_x_13:
[----:B------:R-:W-:Y:S01]  /*0880*/  IMAD.WIDE R16, R13, 0x8, R4 ;  /* 0x000000080d107825 */ /* 0x000fe200078e0204 */
[----:B------:R-:W-:-:S05]  /*0890*/  MOV R14, R0 ;  /* 0x00000000000e7202 */ /* 0x000fca0000000f00 */
[----:B------:R-:W2:Y:S04]  /*08a0*/  LDG.E.64 R18, desc[UR10][R14.64] ;  /* 0x0000000a0e127981 */ /* 0x000ea8000c1e1b00 */
[----:B------:R-:W2:Y:S01]  /*08b0*/  LDG.E.64 R16, desc[UR10][R16.64] ;  /* 0x0000000a10107981 */ /* 0x000ea2000c1e1b00 */
[----:B------:R-:W-:Y:S01]  /*08c0*/  UIADD3 UR4, UPT, UPT, UR4, 0x1, URZ ;  /* 0x0000000104047890 */ /* 0x000fe2000fffe0ff */
[----:B------:R-:W-:Y:S01]  /*08d0*/  BSSY.RECONVERGENT B0, `(.L_x_10) ;  /* 0x000004a000007945 */ /* 0x000fe20003800200 */
[----:B------:R-:W-:Y:S02]  /*08e0*/  MOV R20, 0x3f800000 ;  /* 0x3f80000000147802 */ /* 0x000fe40000000f00 */
[----:B------:R-:W-:Y:S01]  /*08f0*/  UISETP.NE.AND UP0, UPT, UR4, URZ, UPT ;  /* 0x000000ff0400728c */ /* 0x000fe2000bf05270 */
[----:B--2---:R-:W-:-:S06]  /*0900*/  DADD R18, R18, -R16 ;  /* 0x0000000012127229 */ /* 0x004fcc0000000810 */
[----:B------:R-:W0:Y:S02]  /*0910*/  F2F.F32.F64 R12, R18 ;  /* 0x00000012000c7310 */ /* 0x000e240000301000 */
[----:B0-----:R-:W-:-:S13]  /*0920*/  FSETP.NEU.AND P0, PT, R12, 1, PT ;  /* 0x3f8000000c00780b */ /* 0x001fda0003f0d000 */
[----:B------:R-:W-:Y:S05]  /*0930*/  @!P0 BRA `(.L_x_11) ;  /* 0x00000004000c8947 */ /* 0x000fea0003800000 */
[----:B------:R-:W-:-:S13]  /*0940*/  FSETP.NAN.AND P0, PT, |R12|, |R12|, PT ;  /* 0x4000000c0c00720b */ /* 0x000fda0003f08200 */
[----:B------:R-:W-:Y:S05]  /*0950*/  @P0 BRA `(.L_x_12) ;  /* 0x0000000400000947 */ /* 0x000fea0003800000 */
[C---:B------:R-:W-:Y:S01]  /*0960*/  FMUL R17, |R12|.reuse, 16777216 ;  /* 0x4b8000000c117820 */ /* 0x040fe20000400200 */
[C---:B------:R-:W-:Y:S01]  /*0970*/  FSETP.GEU.AND P0, PT, |R12|.reuse, 1.175494350822287508e-38, PT ;  /* 0x008000000c00780b */ /* 0x040fe20003f0e200 */
[----:B------:R-:W-:Y:S01]  /*0980*/  HFMA2 R21, -RZ, RZ, 0.771484375, 0.21533203125 ;  /* 0x3a2c32e4ff157431 */ /* 0x000fe200000001ff */
[----:B------:R-:W-:Y:S02]  /*0990*/  FSETP.NEU.AND P3, PT, R12, RZ, PT ;  /* 0x000000ff0c00720b */ /* 0x000fe40003f6d000 */
[----:B------:R-:W-:Y:S02]  /*09a0*/  FSEL R17, R17, |R12|, !P0 ;  /* 0x4000000c11117208 */ /* 0x000fe40004000000 */
[----:B------:R-:W-:Y:S02]  /*09b0*/  FSEL R19, RZ, -24, P0 ;  /* 0xc1c00000ff137808 */ /* 0x000fe40000000000 */
[----:B------:R-:W-:-:S04]  /*09c0*/  IADD3 R14, PT, PT, R17, -0x3f3504f3, RZ ;  /* 0xc0cafb0d110e7810 */ /* 0x000fc80007ffe0ff */
[----:B------:R-:W-:-:S04]  /*09d0*/  LOP3.LUT R16, R14, 0xff800000, RZ, 0xc0, !PT ;  /* 0xff8000000e107812 */ /* 0x000fc800078ec0ff */
[-C--:B------:R-:W-:Y:S02]  /*09e0*/  IADD3 R17, PT, PT, R17, -R16.reuse, RZ ;  /* 0x8000001011117210 */ /* 0x080fe40007ffe0ff */
[----:B------:R-:W-:-:S03]  /*09f0*/  I2FP.F32.S32 R16, R16 ;  /* 0x0000001000107245 */ /* 0x000fc60000201400 */
[C---:B------:R-:W-:Y:S01]  /*0a00*/  FADD R14, R17.reuse, 1 ;  /* 0x3f800000110e7421 */ /* 0x040fe20000000000 */
[----:B------:R-:W-:Y:S01]  /*0a10*/  FADD R22, R17, -1 ;  /* 0xbf80000011167421 */ /* 0x000fe20000000000 */
[----:B------:R-:W-:-:S03]  /*0a20*/  FFMA R20, R16, 1.1920928955078125e-07, R19 ;  /* 0x3400000010147823 */ /* 0x000fc60000000013 */
[----:B------:R-:W-:Y:S01]  /*0a30*/  FADD R17, R22, R22 ;  /* 0x0000001616117221 */ /* 0x000fe20000000000 */
[----:B------:R-:W0:Y:S03]  /*0a40*/  MUFU.RCP R14, R14 ;  /* 0x0000000e000e7308 */ /* 0x000e260000001000 */
[----:B0-----:R-:W-:-:S04]  /*0a50*/  FMUL R17, R14, R17 ;  /* 0x000000110e117220 */ /* 0x001fc80000400000 */
[----:B------:R-:W-:Y:S01]  /*0a60*/  FADD R19, R22, -R17 ;  /* 0x8000001116137221 */ /* 0x000fe20000000000 */
[C---:B------:R-:W-:Y:S01]  /*0a70*/  FMUL R18, R17.reuse, R17 ;  /* 0x0000001111127220 */ /* 0x040fe20000400000 */
[----:B------:R-:W-:Y:S02]  /*0a80*/  FFMA R16, R17, 1.4426950216293334961, R20 ;  /* 0x3fb8aa3b11107823 */ /* 0x000fe40000000014 */
[----:B------:R-:W-:Y:S01]  /*0a90*/  FADD R19, R19, R19 ;  /* 0x0000001313137221 */ /* 0x000fe20000000000 */
[----:B------:R-:W-:Y:S01]  /*0aa0*/  FFMA R21, R18, R21, 0.0032181653659790754318 ;  /* 0x3b52e7db12157423 */ /* 0x000fe20000000015 */
        /* <DEDUP_REMOVED lines=10> */
[----:B------:R-:W-:-:S04]  /*0b50*/  FFMA R19, R19, R14, R20 ;  /* 0x0000000e13137223 */ /* 0x000fc80000000014 */
[----:B------:R-:W-:-:S04]  /*0b60*/  FFMA R19, R17, R18, R19 ;  /* 0x0000001211137223 */ /* 0x000fc80000000013 */
[----:B------:R-:W-:-:S04]  /*0b70*/  FADD R21, R16, R19 ;  /* 0x0000001310157221 */ /* 0x000fc80000000000 */
[----:B------:R-:W-:Y:S01]  /*0b80*/  FMUL R14, R21, 2 ;  /* 0x40000000150e7820 */ /* 0x000fe20000400000 */
[----:B------:R-:W-:-:S03]  /*0b90*/  FADD R16, -R16, R21 ;  /* 0x0000001510107221 */ /* 0x000fc60000000100 */
[----:B------:R-:W0:Y:S01]  /*0ba0*/  FRND R17, R14 ;  /* 0x0000000e00117307 */ /* 0x000e220000201000 */
[----:B------:R-:W-:Y:S01]  /*0bb0*/  FADD R16, R19, -R16 ;  /* 0x8000001013107221 */ /* 0x000fe20000000000 */
[----:B------:R-:W-:Y:S01]  /*0bc0*/  FFMA R21, R21, 2, -R14 ;  /* 0x4000000015157823 */ /* 0x000fe2000000080e */
[----:B------:R-:W-:Y:S02]  /*0bd0*/  MOV R19, 0x391fcb8e ;  /* 0x391fcb8e00137802 */ /* 0x000fe40000000f00 */
[----:B------:R-:W-:Y:S01]  /*0be0*/  FSETP.GT.AND P1, PT, |R14|, 152, PT ;  /* 0x431800000e00780b */ /* 0x000fe20003f24200 */
[----:B------:R-:W-:Y:S01]  /*0bf0*/  FFMA R21, R16, 2, R21 ;  /* 0x4000000010157823 */ /* 0x000fe20000000015 */
[C---:B------:R-:W-:Y:S01]  /*0c00*/  FSETP.GEU.AND P2, PT, R14.reuse, RZ, PT ;  /* 0x000000ff0e00720b */ /* 0x040fe20003f4e000 */
[----:B------:R-:W2:Y:S03]  /*0c10*/  F2I.NTZ R18, R14 ;  /* 0x0000000e00127305 */ /* 0x000ea60000203100 */
[----:B------:R-:W-:Y:S01]  /*0c20*/  FSEL R20, RZ, +INF , !P2 ;  /* 0x7f800000ff147808 */ /* 0x000fe20005000000 */
[----:B0-----:R-:W-:Y:S01]  /*0c30*/  FADD R16, R14, -R17 ;  /* 0x800000110e107221 */ /* 0x001fe20000000000 */
[----:B------:R-:W-:-:S03]  /*0c40*/  FSETP.GT.AND P0, PT, R17, RZ, PT ;  /* 0x000000ff1100720b */ /* 0x000fc60003f04000 */
[----:B------:R-:W-:Y:S01]  /*0c50*/  FADD R16, R16, R21 ;  /* 0x0000001510107221 */ /* 0x000fe20000000000 */
[----:B------:R-:W-:Y:S02]  /*0c60*/  SEL R17, RZ, 0x83000000, P0 ;  /* 0x83000000ff117807 */ /* 0x000fe40000000000 */
[----:B------:R-:W-:Y:S01]  /*0c70*/  FSETP.NEU.AND P0, PT, |R12|, +INF , PT ;  /* 0x7f8000000c00780b */ /* 0x000fe20003f0d200 */
[----:B------:R-:W-:Y:S01]  /*0c80*/  FFMA R19, R16, R19, 0.0013391353422775864601 ;  /* 0x3aaf85ed10137423 */ /* 0x000fe20000000013 */
[----:B--2---:R-:W-:Y:S02]  /*0c90*/  LEA R18, R18, -R17, 0x17 ;  /* 0x8000001112127211 */ /* 0x004fe400078eb8ff */
[----:B------:R-:W-:Y:S01]  /*0ca0*/  IADD3 R17, PT, PT, R17, 0x7f000000, RZ ;  /* 0x7f00000011117810 */ /* 0x000fe20007ffe0ff */
[----:B------:R-:W-:-:S04]  /*0cb0*/  FFMA R19, R16, R19, 0.0096188392490148544312 ;  /* 0x3c1d985610137423 */ /* 0x000fc80000000013 */
[----:B------:R-:W-:-:S04]  /*0cc0*/  FFMA R19, R16, R19, 0.055503588169813156128 ;  /* 0x3d6357bb10137423 */ /* 0x000fc80000000013 */
[----:B------:R-:W-:-:S04]  /*0cd0*/  FFMA R19, R16, R19, 0.24022644758224487305 ;  /* 0x3e75fdec10137423 */ /* 0x000fc80000000013 */
[----:B------:R-:W-:-:S04]  /*0ce0*/  FFMA R19, R16, R19, 0.69314718246459960938 ;  /* 0x3f31721810137423 */ /* 0x000fc80000000013 */
[----:B------:R-:W-:-:S04]  /*0cf0*/  FFMA R16, R16, R19, 1 ;  /* 0x3f80000010107423 */ /* 0x000fc80000000013 */
[----:B------:R-:W-:-:S04]  /*0d00*/  FMUL R17, R17, R16 ;  /* 0x0000001011117220 */ /* 0x000fc80000400000 */
[----:B------:R-:W-:Y:S01]  /*0d10*/  @!P1 FMUL R20, R18, R17 ;  /* 0x0000001112149220 */ /* 0x000fe20000400000 */
[----:B------:R-:W-:Y:S06]  /*0d20*/  @P0 BRA P3, `(.L_x_11) ;  /* 0x0000000000100947 */ /* 0x000fec0001800000 */
[----:B------:R-:W-:-:S05]  /*0d30*/  FADD R12, R12, R12 ;  /* 0x0000000c0c0c7221 */ /* 0x000fca0000000000 */
[----:B------:R-:W-:Y:S01]  /*0d40*/  LOP3.LUT R20, R12, 0x7fffffff, RZ, 0xc0, !PT ;  /* 0x7fffffff0c147812 */ /* 0x000fe200078ec0ff */
[----:B------:R-:W-:Y:S06]  /*0d50*/  BRA `(.L_x_11) ;  /* 0x0000000000047947 */ /* 0x000fec0003800000 */
.L_x_12:
[----:B------:R-:W-:-:S07]  /*0d60*/  FADD R20, R12, 2 ;  /* 0x400000000c147421 */ /* 0x000fce0000000000 */
.L_x_11:
[----:B------:R-:W-:Y:S05]  /*0d70*/  BSYNC.RECONVERGENT B0 ;  /* 0x0000000000007941 */ /* 0x000fea0003800200 */
.L_x_10:
[----:B------:R-:W0:Y:S01]  /*0d80*/  F2F.F64.F32 R16, R20 ;  /* 0x0000001400107310 */ /* 0x000e220000201800 */
[----:B------:R-:W-:Y:S02]  /*0d90*/  IADD3 R0, P0, PT, R0, 0x8, RZ ;  /* 0x0000000800007810 */ /* 0x000fe40007f1e0ff */
[----:B------:R-:W-:Y:S02]  /*0da0*/  IADD3 R13, PT, PT, R13, 0x1, RZ ;  /* 0x000000010d0d7810 */ /* 0x000fe40007ffe0ff */
[----:B------:R-:W-:Y:S01]  /*0db0*/  IADD3.X R15, PT, PT, RZ, R15, RZ, P0, !PT ;  /* 0x0000000fff0f7210 */ /* 0x000fe200007fe4ff */
[----:B0-----:R-:W-:Y:S01]  /*0dc0*/  DADD R6, R16, R6 ;  /* 0x0000000010067229 */ /* 0x001fe20000000006 */
[----:B------:R-:W-:Y:S10]  /*0dd0*/  BRA.U UP0, `(.L_x_13) ;  /* 0xfffffff900a87547 */ /* 0x000ff4000b83ffff */
[----:B------:R-:W0:Y:S01]  /*0de0*/  F2F.F32.F64 R5, R6 ;  /* 0x0000000600057310 */ /* 0x000e220000301000 */
[----:B------:R-:W-:Y:S01]  /*0df0*/  BSSY.RECONVERGENT B0, `(.L_x_14) ;  /* 0x000000e000007945 */ /* 0x000fe20003800200 */
[----:B0-----:R-:W-:-:S06]  /*0e00*/  IADD3 R0, PT, PT, R5, -0xd000000, RZ ;  /* 0xf300000005007810 */ /* 0x001fcc0007ffe0ff */
[----:B------:R0:W2:Y:S01]  /*0e10*/  MUFU.RSQ R12, R5 ;  /* 0x00000005000c7308 */ /* 0x0000a20000001400 */
[----:B------:R-:W-:-:S13]  /*0e20*/  ISETP.GT.U32.AND P0, PT, R0, 0x727fffff, PT ;  /* 0x727fffff0000780c */ /* 0x000fda0003f04070 */
[----:B0-----:R-:W-:Y:S05]  /*0e30*/  @!P0 BRA `(.L_x_15) ;  /* 0x0000000000148947 */ /* 0x001fea0003800000 */
[----:B------:R-:W-:Y:S02]  /*0e40*/  MOV R0, R5 ;  /* 0x0000000500007202 */ /* 0x000fe40000000f00 */
[----:B------:R-:W-:-:S07]  /*0e50*/  MOV R13, 0xe70 ;  /* 0x00000e70000d7802 */ /* 0x000fce0000000f00 */
[----:B-12---:R-:W-:Y:S05]  /*0e60*/  CALL.REL.NOINC `($__internal_0_$__cuda_sm20_sqrt_rn_f32_slowpath) ;  /* 0x0000000000d87944 */ /* 0x006fea0003c00000 */
[----:B------:R-:W-:Y:S01]  /*0e70*/  MOV R4, R0 ;  /* 0x0000000000047202 */ /* 0x000fe20000000f00 */
[----:B------:R-:W-:Y:S06]  /*0e80*/  BRA `(.L_x_16) ;  /* 0x0000000000107947 */ /* 0x000fec0003800000 */
.L_x_15:
[----:B--2---:R-:W-:Y:S01]  /*0e90*/  FMUL.FTZ R4, R5, R12 ;  /* 0x0000000c05047220 */ /* 0x004fe20000410000 */
[----:B------:R-:W-:-:S03]  /*0ea0*/  FMUL.FTZ R0, R12, 0.5 ;  /* 0x3f0000000c007820 */ /* 0x000fc60000410000 */
[----:B------:R-:W-:-:S04]  /*0eb0*/  FFMA R5, -R4, R4, R5 ;  /* 0x0000000404057223 */ /* 0x000fc80000000105 */
[----:B------:R-:W-:-:S07]  /*0ec0*/  FFMA R4, R5, R0, R4 ;  /* 0x0000000005047223 */ /* 0x000fce0000000004 */
.L_x_16:
[----:B------:R-:W-:Y:S05]  /*0ed0*/  BSYNC.RECONVERGENT B0 ;  /* 0x0000000000007941 */ /* 0x000fea0003800200 */
.L_x_14:
[----:B------:R-:W0:Y:S01]  /*0ee0*/  LDCU UR4, c[0x0][0x39c] ;  /* 0x00007380ff0477ac */ /* 0x000e220008000800 */
[----:B------:R-:W1:Y:S01]  /*0ef0*/  F2F.F64.F32 R4, R4 ;  /* 0x0000000400047310 */ /* 0x000e620000201800 */
[----:B------:R-:W-:Y:S01]  /*0f00*/  IADD3 R0, PT, PT, R10, 0x1, RZ ;  /* 0x000000010a007810 */ /* 0x000fe20007ffe0ff */
[----:B-1----:R-:W-:-:S03]  /*0f10*/  DSETP.GT.AND P0, PT, R2, R4, PT ;  /* 0x000000040200722a */ /* 0x002fc60003f04000 */
[----:B0-----:R-:W-:-:S03]  /*0f20*/  ISETP.NE.AND P1, PT, R0, UR4, PT ;  /* 0x0000000400007c0c */ /* 0x001fc6000bf25270 */
[----:B------:R-:W-:Y:S02]  /*0f30*/  FSEL R2, R4, R2, P0 ;  /* 0x0000000204027208 */ /* 0x000fe40000000000 */
[----:B------:R-:W-:Y:S02]  /*0f40*/  FSEL R3, R5, R3, P0 ;  /* 0x0000000305037208 */ /* 0x000fe40000000000 */
[----:B------:R-:W-:-:S06]  /*0f50*/  SEL R9, R10, R9, P0 ;  /* 0x000000090a097207 */ /* 0x000fcc0000000000 */
[----:B------:R-:W-:Y:S05]  /*0f60*/  @!P1 BRA `(.L_x_4) ;  /* 0x0000000000889947 */ /* 0x000fea0003800000 */
[----:B------:R-:W-:Y:S01]  /*0f70*/  MOV R10, R0 ;  /* 0x00000000000a7202 */ /* 0x000fe20000000f00 */
[----:B------:R-:W-:Y:S06]  /*0f80*/  BRA `(.L_x_17) ;  /* 0xfffffff800187947 */ /* 0x000fec000383ffff */
.L_x_9:
[----:B------:R-:W2:Y:S01]  /*0f90*/  LDCU UR5, c[0x0][0x39c] ;  /* 0x00007380ff0577ac */ /* 0x000ea20008000800 */
[----:B------:R-:W-:Y:S01]  /*0fa0*/  HFMA2 R0, -RZ, RZ, 0, 5.9604644775390625e-08 ;  /* 0x00000001ff007431 */ /* 0x000fe200000001ff */
[----:B------:R-:W-:Y:S01]  /*0fb0*/  MOV R9, RZ ;  /* 0x000000ff00097202 */ /* 0x000fe20000000f00 */
[----:B--2---:R-:W-:Y:S02]  /*0fc0*/  UIADD3 UR4, UPT, UPT, UR5, -0x1, URZ ;  /* 0xffffffff05047890 */ /* 0x004fe4000fffe0ff */
[----:B------:R-:W-:Y:S02]  /*0fd0*/  UIADD3 UR5, UPT, UPT, UR5, -0x2, URZ ;  /* 0xfffffffe05057890 */ /* 0x000fe4000fffe0ff */
[----:B------:R-:W-:Y:S02]  /*0fe0*/  ULOP3.LUT UR7, UR4, 0x3, URZ, 0xc0, !UPT ;  /* 0x0000000304077892 */ /* 0x000fe4000f8ec0ff */
[----:B------:R-:W-:-:S09]  /*0ff0*/  UISETP.GE.U32.AND UP0, UPT, UR5, 0x3, UPT ;  /* 0x000000030500788c */ /* 0x000fd2000bf06070 */
[----:B------:R-:W-:Y:S05]  /*1000*/  BRA.U !UP0, `(.L_x_18) ;  /* 0x0000000108347547 */ /* 0x000fea000b800000 */
[----:B------:R-:W-:Y:S01]  /*1010*/  MOV R9, RZ ;  /* 0x000000ff00097202 */ /* 0x000fe20000000f00 */
[----:B------:R-:W-:Y:S01]  /*1020*/  ULOP3.LUT UR4, UR4, 0xfffffffc, URZ, 0xc0, !UPT ;  /* 0xfffffffc04047892 */ /* 0x000fe2000f8ec0ff */
[----:B------:R-:W-:-:S11]  /*1030*/  MOV R0, 0x1 ;  /* 0x0000000100007802 */ /* 0x000fd60000000f00 */
.L_x_19:
[----:B------:R-:W-:Y:S01]  /*1040*/  IADD3 R4, PT, PT, R0, 0x3, RZ ;  /* 0x0000000300047810 */ /* 0x000fe20007ffe0ff */
[----:B-1----:R-:W-:-:S03]  /*1050*/  DSETP.GT.AND P0, PT, R2, RZ, PT ;  /* 0x000000ff0200722a */ /* 0x002fc60003f04000 */
[----:B------:R-:W-:Y:S02]  /*1060*/  ISETP.NE.AND P1, PT, R4, UR4, PT ;  /* 0x0000000404007c0c */ /* 0x000fe4000bf25270 */
[C---:B------:R-:W-:Y:S02]  /*1070*/  IADD3 R4, PT, PT, R0.reuse, 0x4, RZ ;  /* 0x0000000400047810 */ /* 0x040fe40007ffe0ff */
[----:B------:R-:W-:Y:S02]  /*1080*/  SEL R9, R0, R9, P0 ;  /* 0x0000000900097207 */ /* 0x000fe40000000000 */
[----:B------:R-:W-:Y:S02]  /*1090*/  FSEL R3, R3, RZ, !P0 ;  /* 0x000000ff03037208 */ /* 0x000fe40004000000 */
[----:B------:R-:W-:Y:S02]  /*10a0*/  FSEL R2, R2, RZ, !P0 ;  /* 0x000000ff02027208 */ /* 0x000fe40004000000 */
[----:B------:R-:W-:-:S03]  /*10b0*/  MOV R0, R4 ;  /* 0x0000000400007202 */ /* 0x000fc60000000f00 */
[----:B------:R-:W-:Y:S05]  /*10c0*/  @P1 BRA `(.L_x_19) ;  /* 0xfffffffc00dc1947 */ /* 0x000fea000383ffff */
[----:B------:R-:W-:-:S07]  /*10d0*/  MOV R0, R4 ;  /* 0x0000000400007202 */ /* 0x000fce0000000f00 */
.L_x_18:
[----:B------:R-:W-:-:S09]  /*10e0*/  UISETP.NE.AND UP0, UPT, UR7, URZ, UPT ;  /* 0x000000ff0700728c */ /* 0x000fd2000bf05270 */
[----:B------:R-:W-:Y:S05]  /*10f0*/  BRA.U !UP0, `(.L_x_4) ;  /* 0x0000000108247547 */ /* 0x000fea000b800000 */
[----:B------:R-:W-:-:S05]  /*1100*/  UMOV UR4, URZ ;  /* 0x000000ff00047c82 */ /* 0x000fca0008000000 */
.L_x_20:
[----:B------:R-:W-:Y:S01]  /*1110*/  UIADD3 UR4, UPT, UPT, UR4, 0x1, URZ ;  /* 0x0000000104047890 */ /* 0x000fe2000fffe0ff */
[----:B-1----:R-:W-:-:S03]  /*1120*/  DSETP.GT.AND P0, PT, R2, RZ, PT ;  /* 0x000000ff0200722a */ /* 0x002fc60003f04000 */
[----:B------:R-:W-:-:S03]  /*1130*/  UISETP.NE.AND UP0, UPT, UR4, UR7, UPT ;  /* 0x000000070400728c */ /* 0x000fc6000bf05270 */
[----:B------:R-:W-:Y:S02]  /*1140*/  SEL R9, R0, R9, P0 ;  /* 0x0000000900097207 */ /* 0x000fe40000000000 */
[----:B------:R-:W-:Y:S02]  /*1150*/  FSEL R3, R3, RZ, !P0 ;  /* 0x000000ff03037208 */ /* 0x000fe40004000000 */
[----:B------:R-:W-:Y:S02]  /*1160*/  FSEL R2, R2, RZ, !P0 ;  /* 0x000000ff02027208 */ /* 0x000fe40004000000 */
[----:B------:R-:W-:Y:S01]  /*1170*/  IADD3 R0, PT, PT, R0, 0x1, RZ ;  /* 0x0000000100007810 */ /* 0x000fe20007ffe0ff */
[----:B------:R-:W-:Y:S06]  /*1180*/  BRA.U UP0, `(.L_x_20) ;  /* 0xfffffffd00e07547 */ /* 0x000fec000b83ffff */
.L_x_4:
[----:B-1----:R-:W1:Y:S02]  /*1190*/  LDC.64 R2, c[0x0][0x390] ;  /* 0x0000e400ff027b82 */ /* 0x002e640000000a00 */
[----:B-1----:R-:W-:-:S05]  /*11a0*/  IMAD.WIDE R2, R8, 0x4, R2 ;  /* 0x0000000408027825 */ /* 0x002fca00078e0202 */
[----:B------:R-:W-:Y:S01]  /*11b0*/  STG.E desc[UR10][R2.64], R9 ;  /* 0x0000000902007986 */ /* 0x000fe2000c10190a */
[----:B------:R-:W-:Y:S05]  /*11c0*/  EXIT ;  /* 0x000000000000794d */ /* 0x000fea0003800000 */
        .weak           $__internal_0_$__cuda_sm20_sqrt_rn_f32_slowpath
        .type           $__internal_0_$__cuda_sm20_sqrt_rn_f32_slowpath,@function
        .size           $__internal_0_$__cuda_sm20_sqrt_rn_f32_slowpath,(.L_x_23 - $__internal_0_$__cuda_sm20_sqrt_rn_f32_slowpath)
$__internal_0_$__cuda_sm20_sqrt_rn_f32_slowpath:
[----:B------:R-:W-:-:S13]  /*11d0*/  LOP3.LUT P0, RZ, R0, 0x7fffffff, RZ, 0xc0, !PT ;  /* 0x7fffffff00ff7812 */ /* 0x000fda000780c0ff */
[----:B------:R-:W-:Y:S01]  /*11e0*/  @!P0 MOV R4, R0 ;  /* 0x0000000000048202 */ /* 0x000fe20000000f00 */
[----:B------:R-:W-:Y:S06]  /*11f0*/  @!P0 BRA `(.L_x_21) ;  /* 0x0000000000408947 */ /* 0x000fec0003800000 */
[----:B------:R-:W-:-:S13]  /*1200*/  FSETP.GEU.FTZ.AND P0, PT, R0, RZ, PT ;  /* 0x000000ff0000720b */ /* 0x000fda0003f1e000 */
[----:B------:R-:W-:Y:S01]  /*1210*/  @!P0 MOV R4, 0x7fffffff ;  /* 0x7fffffff00048802 */ /* 0x000fe20000000f00 */
[----:B------:R-:W-:Y:S06]  /*1220*/  @!P0 BRA `(.L_x_21) ;  /* 0x0000000000348947 */ /* 0x000fec0003800000 */
[----:B------:R-:W-:-:S13]  /*1230*/  FSETP.GTU.FTZ.AND P0, PT, |R0|, +INF , PT ;  /* 0x7f8000000000780b */ /* 0x000fda0003f1c200 */
[----:B------:R-:W-:Y:S01]  /*1240*/  @P0 FADD.FTZ R4, R0, 1 ;  /* 0x3f80000000040421 */ /* 0x000fe20000010000 */
[----:B------:R-:W-:Y:S06]  /*1250*/  @P0 BRA `(.L_x_21) ;  /* 0x0000000000280947 */ /* 0x000fec0003800000 */
[----:B------:R-:W-:-:S13]  /*1260*/  FSETP.NEU.FTZ.AND P0, PT, |R0|, +INF , PT ;  /* 0x7f8000000000780b */ /* 0x000fda0003f1d200 */
[----:B------:R-:W-:-:S04]  /*1270*/  @P0 FFMA R5, R0, 1.84467440737095516160e+19, RZ ;  /* 0x5f80000000050823 */ /* 0x000fc800000000ff */
[----:B------:R-:W0:Y:S02]  /*1280*/  @P0 MUFU.RSQ R4, R5 ;  /* 0x0000000500040308 */ /* 0x000e240000001400 */
[----:B0-----:R-:W-:Y:S01]  /*1290*/  @P0 FMUL.FTZ R6, R5, R4 ;  /* 0x0000000405060220 */ /* 0x001fe20000410000 */
[----:B------:R-:W-:Y:S01]  /*12a0*/  @P0 FMUL.FTZ R12, R4, 0.5 ;  /* 0x3f000000040c0820 */ /* 0x000fe20000410000 */
[----:B------:R-:W-:Y:S02]  /*12b0*/  @!P0 MOV R4, R0 ;  /* 0x0000000000048202 */ /* 0x000fe40000000f00 */
[----:B------:R-:W-:-:S04]  /*12c0*/  @P0 FADD.FTZ R7, -R6, -RZ ;  /* 0x800000ff06070221 */ /* 0x000fc80000010100 */
[----:B------:R-:W-:-:S04]  /*12d0*/  @P0 FFMA R7, R6, R7, R5 ;  /* 0x0000000706070223 */ /* 0x000fc80000000005 */
[----:B------:R-:W-:-:S04]  /*12e0*/  @P0 FFMA R7, R7, R12, R6 ;  /* 0x0000000c07070223 */ /* 0x000fc80000000006 */
[----:B------:R-:W-:-:S07]  /*12f0*/  @P0 FMUL.FTZ R4, R7, 2.3283064365386962891e-10 ;  /* 0x2f80000007040820 */ /* 0x000fce0000410000 */
.L_x_21:
[----:B------:R-:W-:Y:S01]  /*1300*/  HFMA2 R5, -RZ, RZ, 0, 0 ;  /* 0x00000000ff057431 */ /* 0x000fe200000001ff */
[----:B------:R-:W-:Y:S02]  /*1310*/  MOV R0, R4 ;  /* 0x0000000400007202 */ /* 0x000fe40000000f00 */
[----:B------:R-:W-:-:S04]  /*1320*/  MOV R4, R13 ;  /* 0x0000000d00047202 */ /* 0x000fc80000000f00 */
[----:B------:R-:W-:Y:S05]  /*1330*/  RET.REL.NODEC R4 `(_Z12findClustersPdS_Piiii) ;  /* 0xffffffec04307950 */ /* 0x000fea0003c3ffff */
.L_x_22:
[----:B------:R-:W-:-:S00]  /*1340*/  BRA `(.L_x_22) ;  /* 0xfffffffc00fc7947 */ /* 0x000fc0000383ffff */
[----:B------:R-:W-:-:S00]  /*1350*/  NOP ;  /* 0x0000000000007918 */ /* 0x000fc00000000000 */
        /* <DEDUP_REMOVED lines=10> */
.L_x_23:


//--------------------- .nv.shared.reserved.0     --------------------------
	.section	.nv.shared.reserved.0,"aw",@nobits
	.weak		__nv_reservedSMEM_offset_0_alias
	.size		__nv_reservedSMEM_offset_0_alias, 0, 64
	.other		__nv_reservedSMEM_offset_0_alias,@"STO_CUDA_RESERVED_SHARED STV_DEFAULT"
__nv_reservedSMEM_offset_0_alias:
	.zero		0
	.zero		64


//--------------------- .nv.constant0._Z12findClustersPdS_Piiii --------------------------
	.section	.nv.constant0._Z12findClustersPdS_Piiii,"a",@progbits
	.sectionflags	@""
	.align	4
.nv.constant0._Z12findClustersPdS_Piiii:
	.zero		932


//--------------------- SYMBOLS --------------------------

	.type		.nv.reservedSmem.offset0,@object
	.size		.nv.reservedSmem.offset0,0x4
